	.headerflags	@"EF_CUDA_TEXMODE_UNIFIED EF_CUDA_64BIT_ADDRESS EF_CUDA_ACCELERATORS EF_CUDA_SM90 EF_CUDA_VIRTUAL_SM(EF_CUDA_SM90)"
	.elftype	@"ET_EXEC"


//--------------------- .nv.info                  --------------------------
	.section	.nv.info,"",@"SHT_CUDA_INFO"
	.align	4


	//----- nvinfo : EIATTR_REGCOUNT
	.align		4
        /*0000*/ 	.byte	0x04, 0x2f
        /*0002*/ 	.short	(.L_1 - .L_0)
	.align		4
.L_0:
        /*0004*/ 	.word	index@(triton_poi_fused_addmm_relu_threshold_backward_10)
        /*0008*/ 	.word	0x0000000c


	//----- nvinfo : EIATTR_MIN_STACK_SIZE
	.align		4
.L_1:
        /*000c*/ 	.byte	0x04, 0x12
        /*000e*/ 	.short	(.L_3 - .L_2)
	.align		4
.L_2:
        /*0010*/ 	.word	index@(triton_poi_fused_addmm_relu_threshold_backward_10)
        /*0014*/ 	.word	0x00000000


	//----- nvinfo : EIATTR_FRAME_SIZE
	.align		4
.L_3:
        /*0018*/ 	.byte	0x04, 0x11
        /*001a*/ 	.short	(.L_5 - .L_4)
	.align		4
.L_4:
        /*001c*/ 	.word	index@(triton_poi_fused_addmm_relu_threshold_backward_10)
        /*0020*/ 	.word	0x00000000


	//----- nvinfo : EIATTR_MIN_STACK_SIZE
	.align		4
.L_5:
        /*0024*/ 	.byte	0x04, 0x12
        /*0026*/ 	.short	(.L_7 - .L_6)
	.align		4
.L_6:
        /*0028*/ 	.word	index@(triton_poi_fused_addmm_relu_threshold_backward_10)
        /*002c*/ 	.word	0x00000000
.L_7:


//--------------------- .nv.info.triton_poi_fused_addmm_relu_threshold_backward_10 --------------------------
	.section	.nv.info.triton_poi_fused_addmm_relu_threshold_backward_10,"",@"SHT_CUDA_INFO"
	.sectionflags	@""
	.align	4


	//----- nvinfo : EIATTR_CUDA_API_VERSION
	.align		4
        /*0000*/ 	.byte	0x04, 0x37
        /*0002*/ 	.short	(.L_9 - .L_8)
.L_8:
        /*0004*/ 	.word	0x0000007c


	//----- nvinfo : EIATTR_KPARAM_INFO
	.align		4
.L_9:
        /*0008*/ 	.byte	0x04, 0x17
        /*000a*/ 	.short	(.L_11 - .L_10)
.L_10:
        /*000c*/ 	.word	0x00000000
        /*0010*/ 	.short	0x0003
        /*0012*/ 	.short	0x0018
        /*0014*/ 	.byte	0x00, 0xf0, 0x11, 0x00


	//----- nvinfo : EIATTR_KPARAM_INFO
	.align		4
.L_11:
        /*0018*/ 	.byte	0x04, 0x17
        /*001a*/ 	.short	(.L_13 - .L_12)
.L_12:
        /*001c*/ 	.word	0x00000000
        /*0020*/ 	.short	0x0002
        /*0022*/ 	.short	0x0010
        /*0024*/ 	.byte	0x00, 0xf4, 0x21, 0x00


	//----- nvinfo : EIATTR_KPARAM_INFO
	.align		4
.L_13:
        /*0028*/ 	.byte	0x04, 0x17
        /*002a*/ 	.short	(.L_15 - .L_14)
.L_14:
        /*002c*/ 	.word	0x00000000
        /*0030*/ 	.short	0x0001
        /*0032*/ 	.short	0x0008
        /*0034*/ 	.byte	0x00, 0xf4, 0x21, 0x00


	//----- nvinfo : EIATTR_KPARAM_INFO
	.align		4
.L_15:
        /*0038*/ 	.byte	0x04, 0x17
        /*003a*/ 	.short	(.L_17 - .L_16)
.L_16:
        /*003c*/ 	.word	0x00000000
        /*0040*/ 	.short	0x0000
        /*0042*/ 	.short	0x0000
        /*0044*/ 	.byte	0x00, 0xf4, 0x21, 0x00


	//----- nvinfo : EIATTR_SPARSE_MMA_MASK
	.align		4
.L_17:
        /*0048*/ 	.byte	0x03, 0x50
        /*004a*/ 	.short	0x0000


	//----- nvinfo : EIATTR_MAXREG_COUNT
	.align		4
        /*004c*/ 	.byte	0x03, 0x1b
        /*004e*/ 	.short	0x00ff


	//----- nvinfo : EIATTR_EXIT_INSTR_OFFSETS
	.align		4
        /*0050*/ 	.byte	0x04, 0x1c
        /*0052*/ 	.short	(.L_19 - .L_18)


	//   ....[0]....
.L_18:
        /*0054*/ 	.word	0x00000210


	//----- nvinfo : EIATTR_REQNTID
	.align		4
.L_19:
        /*0058*/ 	.byte	0x04, 0x10
        /*005a*/ 	.short	(.L_21 - .L_20)
.L_20:
        /*005c*/ 	.word	0x00000080
        /*0060*/ 	.word	0x00000001
        /*0064*/ 	.word	0x00000001


	//----- nvinfo : EIATTR_CBANK_PARAM_SIZE
	.align		4
.L_21:
        /*0068*/ 	.byte	0x03, 0x19
        /*006a*/ 	.short	0x001c


	//----- nvinfo : EIATTR_PARAM_CBANK
	.align		4
        /*006c*/ 	.byte	0x04, 0x0a
        /*006e*/ 	.short	(.L_23 - .L_22)
	.align		4
.L_22:
        /*0070*/ 	.word	index@(.nv.constant0.triton_poi_fused_addmm_relu_threshold_backward_10)
        /*0074*/ 	.short	0x0210
        /*0076*/ 	.short	0x001c


	//----- nvinfo : EIATTR_SW_WAR
	.align		4
.L_23:
        /*0078*/ 	.byte	0x04, 0x36
        /*007a*/ 	.short	(.L_25 - .L_24)
.L_24:
        /*007c*/ 	.word	0x00000008
.L_25:


//--------------------- .nv.callgraph             --------------------------
	.section	.nv.callgraph,"",@"SHT_CUDA_CALLGRAPH"
	.align	4
	.sectionentsize	8
	.align		4
        /*0000*/ 	.word	0x00000000
	.align		4
        /*0004*/ 	.word	0xffffffff
	.align		4
        /*0008*/ 	.word	0x00000000
	.align		4
        /*000c*/ 	.word	0xfffffffe
	.align		4
        /*0010*/ 	.word	0x00000000
	.align		4
        /*0014*/ 	.word	0xfffffffd
	.align		4
        /*0018*/ 	.word	0x00000000
	.align		4
        /*001c*/ 	.word	0xfffffffc


//--------------------- .text.triton_poi_fused_addmm_relu_threshold_backward_10 --------------------------
	.section	.text.triton_poi_fused_addmm_relu_threshold_backward_10,"ax",@progbits
	.align	128
        .global         triton_poi_fused_addmm_relu_threshold_backward_10
        .type           triton_poi_fused_addmm_relu_threshold_backward_10,@function
        .size           triton_poi_fused_addmm_relu_threshold_backward_10,(.L_x_1 - triton_poi_fused_addmm_relu_threshold_backward_10)
        .other          triton_poi_fused_addmm_relu_threshold_backward_10,@"STO_CUDA_ENTRY STV_DEFAULT"
triton_poi_fused_addmm_relu_threshold_backward_10:
.text.triton_poi_fused_addmm_relu_threshold_backward_10:
[----:B------:R-:W-:Y:S01]  /*0000*/  LDC R1, c[0x0][0x28] ;  /* 0x00000a00ff017b82 */ /* 0x000fe20000000800 */
[----:B------:R-:W1:Y:S07]  /*0010*/  S2R R0, SR_TID.X ;  /* 0x0000000000007919 */ /* 0x000e6e0000002100 */
[----:B------:R-:W2:Y:S01]  /*0020*/  LDC.64 R2, c[0x0][0x210] ;  /* 0x00008400ff027b82 */ /* 0x000ea20000000a00 */
[----:B------:R-:W-:Y:S01]  /*0030*/  ULDC.64 UR4, c[0x0][0x208] ;  /* 0x0000820000047ab9 */ /* 0x000fe20000000a00 */
[----:B------:R-:W-:Y:S01]  /*0040*/  ULDC.64 UR6, c[0x0][0x220] ;  /* 0x0000880000067ab9 */ /* 0x000fe20000000a00 */
[----:B------:R-:W3:Y:S05]  /*0050*/  S2R R7, SR_CTAID.X ;  /* 0x0000000000077919 */ /* 0x000eea0000002500 */
[----:B------:R-:W4:Y:S01]  /*0060*/  LDC.64 R4, c[0x0][0x218] ;  /* 0x00008600ff047b82 */ /* 0x000f220000000a00 */
[----:B-1----:R-:W-:Y:S01]  /*0070*/  IMAD.SHL.U32 R0, R0, 0x2, RZ ;  /* 0x0000000200007824 */ /* 0x002fe200078e00ff */
[----:B---3--:R-:W-:-:S04]  /*0080*/  SHF.R.S32.HI R6, RZ, 0x17, R7 ;  /* 0x00000017ff067819 */ /* 0x008fc80000011407 */
[----:B------:R-:W-:-:S05]  /*0090*/  LOP3.LUT R0, R0, 0xfe, RZ, 0xc0, !PT ;  /* 0x000000fe00007812 */ /* 0x000fca00078ec0ff */
[----:B------:R-:W-:Y:S01]  /*00a0*/  IMAD R7, R7, 0x100, R0 ;  /* 0x0000010007077824 */ /* 0x000fe200078e0200 */
[----:B------:R-:W-:-:S03]  /*00b0*/  SGXT R0, R6, 0x1 ;  /* 0x000000010600781a */ /* 0x000fc60000000200 */
[----:B--2---:R-:W-:Y:S01]  /*00c0*/  IMAD.WIDE R2, R7, 0x4, R2 ;  /* 0x0000000407027825 */ /* 0x004fe200078e0202 */
[----:B------:R-:W-:-:S04]  /*00d0*/  LEA.HI R0, R0, R7, RZ, 0xa ;  /* 0x0000000700007211 */ /* 0x000fc800078f50ff */
[----:B------:R-:W-:Y:S01]  /*00e0*/  LOP3.LUT R0, R0, 0xfffffc00, RZ, 0xc0, !PT ;  /* 0xfffffc0000007812 */ /* 0x000fe200078ec0ff */
[----:B------:R-:W2:Y:S04]  /*00f0*/  LDG.E.64 R2, desc[UR4][R2.64] ;  /* 0x0000000402027981 */ /* 0x000ea8000c1e1b00 */
[----:B------:R-:W-:-:S04]  /*0100*/  IMAD.IADD R9, R7, 0x1, -R0 ;  /* 0x0000000107097824 */ /* 0x000fc800078e0a00 */
[----:B----4-:R-:W-:-:S06]  /*0110*/  IMAD.WIDE R4, R9, 0x4, R4 ;  /* 0x0000000409047825 */ /* 0x010fcc00078e0204 */
[----:B------:R-:W2:Y:S02]  /*0120*/  LDG.E.EL.64 R4, desc[UR4][R4.64] ;  /* 0x0000000404047981 */ /* 0x000ea4000c2e1b00 */
[C---:B--2---:R-:W-:Y:S01]  /*0130*/  FADD R0, R2.reuse, R4 ;  /* 0x0000000402007221 */ /* 0x044fe20000000000 */
[C---:B------:R-:W-:Y:S01]  /*0140*/  FADD R6, R3.reuse, R5 ;  /* 0x0000000503067221 */ /* 0x040fe20000000000 */
[----:B------:R-:W-:Y:S02]  /*0150*/  FSETP.GEU.AND P1, PT, R2, -R4, PT ;  /* 0x800000040200720b */ /* 0x000fe40003f2e000 */
[----:B------:R-:W-:Y:S02]  /*0160*/  FSETP.GEU.AND P0, PT, R3, -R5, PT ;  /* 0x800000050300720b */ /* 0x000fe40003f0e000 */
[----:B------:R-:W-:Y:S02]  /*0170*/  FSEL R0, R0, RZ, P1 ;  /* 0x000000ff00007208 */ /* 0x000fe40000800000 */
[----:B------:R-:W-:-:S02]  /*0180*/  FSEL R6, R6, RZ, P0 ;  /* 0x000000ff06067208 */ /* 0x000fc40000000000 */
[----:B------:R-:W-:Y:S02]  /*0190*/  FSETP.GTU.AND P1, PT, R0, RZ, PT ;  /* 0x000000ff0000720b */ /* 0x000fe40003f2c000 */
[----:B------:R-:W-:Y:S02]  /*01a0*/  FSETP.GTU.AND P0, PT, R6, RZ, PT ;  /* 0x000000ff0600720b */ /* 0x000fe40003f0c000 */
[----:B------:R-:W-:Y:S02]  /*01b0*/  SEL R0, RZ, 0x1, P1 ;  /* 0x00000001ff007807 */ /* 0x000fe40000800000 */
[----:B------:R-:W-:Y:S02]  /*01c0*/  SEL R5, RZ, 0x100, P0 ;  /* 0x00000100ff057807 */ /* 0x000fe40000000000 */
[----:B------:R-:W-:-:S03]  /*01d0*/  IADD3 R2, P2, R7, UR6, RZ ;  /* 0x0000000607027c10 */ /* 0x000fc6000ff5e0ff */
[----:B------:R-:W-:Y:S01]  /*01e0*/  IMAD.IADD R5, R0, 0x1, R5 ;  /* 0x0000000100057824 */ /* 0x000fe200078e0205 */
[----:B------:R-:W-:-:S05]  /*01f0*/  LEA.HI.X.SX32 R3, R7, UR7, 0x1, P2 ;  /* 0x0000000707037c11 */ /* 0x000fca00090f0eff */
[----:B------:R-:W-:Y:S01]  /*0200*/  STG.E.U16 desc[UR4][R2.64], R5 ;  /* 0x0000000502007986 */ /* 0x000fe2000c101504 */
[----:B------:R-:W-:Y:S05]  /*0210*/  EXIT ;  /* 0x000000000000794d */ /* 0x000fea0003800000 */
.L_x_0:
[----:B------:R-:W-:-:S00]  /*0220*/  BRA `(.L_x_0) ;  /* 0xfffffffc00fc7947 */ /* 0x000fc0000383ffff */
[----:B------:R-:W-:-:S00]  /*0230*/  NOP ;  /* 0x0000000000007918 */ /* 0x000fc00000000000 */
        /* <DEDUP_REMOVED lines=12> */
.L_x_1:


//--------------------- .nv.constant0.triton_poi_fused_addmm_relu_threshold_backward_10 --------------------------
	.section	.nv.constant0.triton_poi_fused_addmm_relu_threshold_backward_10,"a",@progbits
	.sectionflags	@""
	.align	4
.nv.constant0.triton_poi_fused_addmm_relu_threshold_backward_10:
	.zero		556
